//
// Generated by NVIDIA NVVM Compiler
//
// Compiler Build ID: CL-36424714
// Cuda compilation tools, release 13.0, V13.0.88
// Based on NVVM 20.0.0
//

.version 9.0
.target sm_100
.address_size 64

	// .globl	_Z3addPiS_S_ii

.visible .entry _Z3addPiS_S_ii(
	.param .u64 .ptr .align 1 _Z3addPiS_S_ii_param_0,
	.param .u64 .ptr .align 1 _Z3addPiS_S_ii_param_1,
	.param .u64 .ptr .align 1 _Z3addPiS_S_ii_param_2,
	.param .u32 _Z3addPiS_S_ii_param_3,
	.param .u32 _Z3addPiS_S_ii_param_4
)
{
	.reg .pred 	%p<4>;
	.reg .b32 	%r<17>;
	.reg .b64 	%rd<11>;

	ld.param.u64 	%rd1, [_Z3addPiS_S_ii_param_0];
	ld.param.u64 	%rd2, [_Z3addPiS_S_ii_param_1];
	ld.param.u64 	%rd3, [_Z3addPiS_S_ii_param_2];
	ld.param.u32 	%r4, [_Z3addPiS_S_ii_param_3];
	ld.param.u32 	%r5, [_Z3addPiS_S_ii_param_4];
	mov.u32 	%r6, %ctaid.x;
	mov.u32 	%r7, %ntid.x;
	mov.u32 	%r8, %tid.x;
	mad.lo.s32 	%r1, %r6, %r7, %r8;
	mov.u32 	%r9, %ctaid.y;
	mov.u32 	%r10, %ntid.y;
	mov.u32 	%r11, %tid.y;
	mad.lo.s32 	%r12, %r9, %r10, %r11;
	setp.ge.s32 	%p1, %r1, %r4;
	setp.ge.s32 	%p2, %r12, %r5;
	or.pred  	%p3, %p1, %p2;
	@%p3 bra 	$L__BB0_2;
	cvta.to.global.u64 	%rd4, %rd1;
	cvta.to.global.u64 	%rd5, %rd2;
	cvta.to.global.u64 	%rd6, %rd3;
	mad.lo.s32 	%r13, %r5, %r1, %r12;
	mul.wide.s32 	%rd7, %r13, 4;
	add.s64 	%rd8, %rd4, %rd7;
	ld.global.u32 	%r14, [%rd8];
	add.s64 	%rd9, %rd5, %rd7;
	ld.global.u32 	%r15, [%rd9];
	add.s32 	%r16, %r15, %r14;
	add.s64 	%rd10, %rd6, %rd7;
	st.global.u32 	[%rd10], %r16;
$L__BB0_2:
	ret;

}


// ===== COMPILED SASS (sm_100) =====

	.target	sm_100

	.elftype	@"ET_EXEC"


//--------------------- .note.nv.tkinfo           --------------------------
	.section	.note.nv.tkinfo,"",@"SHT_NOTE"
	.sectionflags	@"SHF_NOTE_NV_TKINFO"
	.tkinfo
        /*0018*/ 	.word	0x00000002
        /*0030*/ 	.string	""
        /*0030*/ 	.string	"ptxas"
        /*0030*/ 	.string	"Cuda compilation tools, release 13.0, V13.0.88"
        /*0030*/ 	.string	"Build cuda_13.0.r13.0/compiler.36424714_0"
        /*0030*/ 	.string	"-arch sm_100 -m 64 "



//--------------------- .note.nv.cuinfo           --------------------------
	.section	.note.nv.cuinfo,"",@"SHT_NOTE"
	.sectionflags	@"SHF_NOTE_NV_CUINFO"
        /*0018*/ 	.short	0x0002
        /*001a*/ 	.short	0x0064
        /*001c*/ 	.short	0x0082
	.zero		2


//--------------------- .nv.info                  --------------------------
	.section	.nv.info,"",@"SHT_CUDA_INFO"
	.align	4


	//----- nvinfo : EIATTR_REGCOUNT
	.align		4
        /*0000*/ 	.byte	0x04, 0x2f
        /*0002*/ 	.short	(.L_1 - .L_0)
	.align		4
.L_0:
        /*0004*/ 	.word	index@(_Z3addPiS_S_ii)
        /*0008*/ 	.word	0x0000000c


	//----- nvinfo : EIATTR_FRAME_SIZE
	.align		4
.L_1:
        /*000c*/ 	.byte	0x04, 0x11
        /*000e*/ 	.short	(.L_3 - .L_2)
	.align		4
.L_2:
        /*0010*/ 	.word	index@(_Z3addPiS_S_ii)
        /*0014*/ 	.word	0x00000000


	//----- nvinfo : EIATTR_MIN_STACK_SIZE
	.align		4
.L_3:
        /*0018*/ 	.byte	0x04, 0x12
        /*001a*/ 	.short	(.L_5 - .L_4)
	.align		4
.L_4:
        /*001c*/ 	.word	index@(_Z3addPiS_S_ii)
        /*0020*/ 	.word	0x00000000
.L_5:


//--------------------- .nv.compat                --------------------------
	.section	.nv.compat,"",@"SHT_CUDA_COMPAT_INFO"
	.align	4
        /*0000*/ 	.byte	0x02, 0x09, 0x00, 0x00, 0x02, 0x02, 0x01, 0x00, 0x02, 0x05, 0x05, 0x00, 0x03, 0x07, 0x01, 0x01
        /*0010*/ 	.byte	0x02, 0x03, 0x00, 0x00, 0x02, 0x06, 0x01, 0x00, 0x04, 0x0b, 0x08, 0x00, 0x09, 0x00, 0x00, 0x00
        /*0020*/ 	.byte	0x00, 0x00, 0x00, 0x00


//--------------------- .nv.info._Z3addPiS_S_ii   --------------------------
	.section	.nv.info._Z3addPiS_S_ii,"",@"SHT_CUDA_INFO"
	.sectionflags	@""
	.align	4


	//----- nvinfo : EIATTR_CUDA_API_VERSION
	.align		4
        /*0000*/ 	.byte	0x04, 0x37
        /*0002*/ 	.short	(.L_7 - .L_6)
.L_6:
        /*0004*/ 	.word	0x00000082


	//----- nvinfo : EIATTR_KPARAM_INFO
	.align		4
.L_7:
        /*0008*/ 	.byte	0x04, 0x17
        /*000a*/ 	.short	(.L_9 - .L_8)
.L_8:
        /*000c*/ 	.word	0x00000000
        /*0010*/ 	.short	0x0004
        /*0012*/ 	.short	0x001c
        /*0014*/ 	.byte	0x00, 0xf0, 0x11, 0x00


	//----- nvinfo : EIATTR_KPARAM_INFO
	.align		4
.L_9:
        /*0018*/ 	.byte	0x04, 0x17
        /*001a*/ 	.short	(.L_11 - .L_10)
.L_10:
        /*001c*/ 	.word	0x00000000
        /*0020*/ 	.short	0x0003
        /*0022*/ 	.short	0x0018
        /*0024*/ 	.byte	0x00, 0xf0, 0x11, 0x00


	//----- nvinfo : EIATTR_KPARAM_INFO
	.align		4
.L_11:
        /*0028*/ 	.byte	0x04, 0x17
        /*002a*/ 	.short	(.L_13 - .L_12)
.L_12:
        /*002c*/ 	.word	0x00000000
        /*0030*/ 	.short	0x0002
        /*0032*/ 	.short	0x0010
        /*0034*/ 	.byte	0x00, 0xf5, 0x21, 0x00


	//----- nvinfo : EIATTR_KPARAM_INFO
	.align		4
.L_13:
        /*0038*/ 	.byte	0x04, 0x17
        /*003a*/ 	.short	(.L_15 - .L_14)
.L_14:
        /*003c*/ 	.word	0x00000000
        /*0040*/ 	.short	0x0001
        /*0042*/ 	.short	0x0008
        /*0044*/ 	.byte	0x00, 0xf5, 0x21, 0x00


	//----- nvinfo : EIATTR_KPARAM_INFO
	.align		4
.L_15:
        /*0048*/ 	.byte	0x04, 0x17
        /*004a*/ 	.short	(.L_17 - .L_16)
.L_16:
        /*004c*/ 	.word	0x00000000
        /*0050*/ 	.short	0x0000
        /*0052*/ 	.short	0x0000
        /*0054*/ 	.byte	0x00, 0xf5, 0x21, 0x00


	//----- nvinfo : EIATTR_SPARSE_MMA_MASK
	.align		4
.L_17:
        /*0058*/ 	.byte	0x03, 0x50
        /*005a*/ 	.short	0x0000


	//----- nvinfo : EIATTR_MAXREG_COUNT
	.align		4
        /*005c*/ 	.byte	0x03, 0x1b
        /*005e*/ 	.short	0x00ff


	//----- nvinfo : EIATTR_MERCURY_ISA_VERSION
	.align		4
        /*0060*/ 	.byte	0x03, 0x5f
        /*0062*/ 	.short	0x0101


	//----- nvinfo : EIATTR_VRC_CTA_INIT_COUNT
	.align		4
        /*0064*/ 	.byte	0x02, 0x4a
	.zero		1
	.zero		1


	//----- nvinfo : EIATTR_EXIT_INSTR_OFFSETS
	.align		4
        /*0068*/ 	.byte	0x04, 0x1c
        /*006a*/ 	.short	(.L_19 - .L_18)


	//   ....[0]....
.L_18:
        /*006c*/ 	.word	0x000000c0


	//   ....[1]....
        /*0070*/ 	.word	0x00000190


	//----- nvinfo : EIATTR_CBANK_PARAM_SIZE
	.align		4
.L_19:
        /*0074*/ 	.byte	0x03, 0x19
        /*0076*/ 	.short	0x0020


	//----- nvinfo : EIATTR_PARAM_CBANK
	.align		4
        /*0078*/ 	.byte	0x04, 0x0a
        /*007a*/ 	.short	(.L_21 - .L_20)
	.align		4
.L_20:
        /*007c*/ 	.word	index@(.nv.constant0._Z3addPiS_S_ii)
        /*0080*/ 	.short	0x0380
        /*0082*/ 	.short	0x0020


	//----- nvinfo : EIATTR_SW_WAR
	.align		4
.L_21:
        /*0084*/ 	.byte	0x04, 0x36
        /*0086*/ 	.short	(.L_23 - .L_22)
.L_22:
        /*0088*/ 	.word	0x00000008
.L_23:


//--------------------- .nv.callgraph             --------------------------
	.section	.nv.callgraph,"",@"SHT_CUDA_CALLGRAPH"
	.align	4
	.sectionentsize	8
	.align		4
        /*0000*/ 	.word	0x00000000
	.align		4
        /*0004*/ 	.word	0xffffffff
	.align		4
        /*0008*/ 	.word	0x00000000
	.align		4
        /*000c*/ 	.word	0xfffffffe
	.align		4
        /*0010*/ 	.word	0x00000000
	.align		4
        /*0014*/ 	.word	0xfffffffd
	.align		4
        /*0018*/ 	.word	0x00000000
	.align		4
        /*001c*/ 	.word	0xfffffffc


//--------------------- .text._Z3addPiS_S_ii      --------------------------
	.section	.text._Z3addPiS_S_ii,"ax",@progbits
	.align	128
        .global         _Z3addPiS_S_ii
        .type           _Z3addPiS_S_ii,@function
        .size           _Z3addPiS_S_ii,(.L_x_1 - _Z3addPiS_S_ii)
        .other          _Z3addPiS_S_ii,@"STO_CUDA_ENTRY STV_DEFAULT"
_Z3addPiS_S_ii:
.text._Z3addPiS_S_ii:
[----:B------:R-:W-:Y:S01]  /*0000*/  LDC R1, c[0x0][0x37c] ;  /* 0x0000df00ff017b82 */ /* 0x000fe20000000800 */
[----:B------:R-:W0:Y:S07]  /*0010*/  S2R R2, SR_TID.Y ;  /* 0x0000000000027919 */ /* 0x000e2e0000002200 */
[----:B------:R-:W1:Y:S01]  /*0020*/  LDC R0, c[0x0][0x360] ;  /* 0x0000d800ff007b82 */ /* 0x000e620000000800 */
[----:B------:R-:W2:Y:S01]  /*0030*/  LDCU.64 UR6, c[0x0][0x398] ;  /* 0x00007300ff0677ac */ /* 0x000ea20008000a00 */
[----:B------:R-:W1:Y:S06]  /*0040*/  S2R R3, SR_TID.X ;  /* 0x0000000000037919 */ /* 0x000e6c0000002100 */
[----:B------:R-:W0:Y:S08]  /*0050*/  S2UR UR5, SR_CTAID.Y ;  /* 0x00000000000579c3 */ /* 0x000e300000002600 */
[----:B------:R-:W0:Y:S08]  /*0060*/  LDC R7, c[0x0][0x364] ;  /* 0x0000d900ff077b82 */ /* 0x000e300000000800 */
[----:B------:R-:W1:Y:S01]  /*0070*/  S2UR UR4, SR_CTAID.X ;  /* 0x00000000000479c3 */ /* 0x000e620000002500 */
[----:B0-----:R-:W-:-:S05]  /*0080*/  IMAD R7, R7, UR5, R2 ;  /* 0x0000000507077c24 */ /* 0x001fca000f8e0202 */
[----:B--2---:R-:W-:Y:S01]  /*0090*/  ISETP.GE.AND P0, PT, R7, UR7, PT ;  /* 0x0000000707007c0c */ /* 0x004fe2000bf06270 */
[----:B-1----:R-:W-:-:S05]  /*00a0*/  IMAD R0, R0, UR4, R3 ;  /* 0x0000000400007c24 */ /* 0x002fca000f8e0203 */
[----:B------:R-:W-:-:S13]  /*00b0*/  ISETP.GE.OR P0, PT, R0, UR6, P0 ;  /* 0x0000000600007c0c */ /* 0x000fda0008706670 */
[----:B------:R-:W-:Y:S05]  /*00c0*/  @P0 EXIT ;  /* 0x000000000000094d */ /* 0x000fea0003800000 */
[----:B------:R-:W0:Y:S01]  /*00d0*/  LDC.64 R2, c[0x0][0x380] ;  /* 0x0000e000ff027b82 */ /* 0x000e220000000a00 */
[----:B------:R-:W1:Y:S01]  /*00e0*/  LDCU.64 UR4, c[0x0][0x358] ;  /* 0x00006b00ff0477ac */ /* 0x000e620008000a00 */
[----:B------:R-:W-:-:S06]  /*00f0*/  IMAD R9, R0, UR7, R7 ;  /* 0x0000000700097c24 */ /* 0x000fcc000f8e0207 */
[----:B------:R-:W2:Y:S08]  /*0100*/  LDC.64 R4, c[0x0][0x388] ;  /* 0x0000e200ff047b82 */ /* 0x000eb00000000a00 */
[----:B------:R-:W3:Y:S01]  /*0110*/  LDC.64 R6, c[0x0][0x390] ;  /* 0x0000e400ff067b82 */ /* 0x000ee20000000a00 */
[----:B0-----:R-:W-:-:S06]  /*0120*/  IMAD.WIDE R2, R9, 0x4, R2 ;  /* 0x0000000409027825 */ /* 0x001fcc00078e0202 */
[----:B-1----:R-:W4:Y:S01]  /*0130*/  LDG.E R2, desc[UR4][R2.64] ;  /* 0x0000000402027981 */ /* 0x002f22000c1e1900 */
[----:B--2---:R-:W-:-:S06]  /*0140*/  IMAD.WIDE R4, R9, 0x4, R4 ;  /* 0x0000000409047825 */ /* 0x004fcc00078e0204 */
[----:B------:R-:W4:Y:S01]  /*0150*/  LDG.E R5, desc[UR4][R4.64] ;  /* 0x0000000404057981 */ /* 0x000f22000c1e1900 */
[----:B---3--:R-:W-:Y:S01]  /*0160*/  IMAD.WIDE R6, R9, 0x4, R6 ;  /* 0x0000000409067825 */ /* 0x008fe200078e0206 */
[----:B----4-:R-:W-:-:S05]  /*0170*/  IADD3 R9, PT, PT, R2, R5, RZ ;  /* 0x0000000502097210 */ /* 0x010fca0007ffe0ff */
[----:B------:R-:W-:Y:S01]  /*0180*/  STG.E desc[UR4][R6.64], R9 ;  /* 0x0000000906007986 */ /* 0x000fe2000c101904 */
[----:B------:R-:W-:Y:S05]  /*0190*/  EXIT ;  /* 0x000000000000794d */ /* 0x000fea0003800000 */
.L_x_0:
[----:B------:R-:W-:-:S00]  /*01a0*/  BRA `(.L_x_0) ;  /* 0xfffffffc00fc7947 */ /* 0x000fc0000383ffff */
[----:B------:R-:W-:-:S00]  /*01b0*/  NOP ;  /* 0x0000000000007918 */ /* 0x000fc00000000000 */
        /* <DEDUP_REMOVED lines=12> */
.L_x_1:


//--------------------- .nv.shared.reserved.0     --------------------------
	.section	.nv.shared.reserved.0,"aw",@nobits
	.weak		__nv_reservedSMEM_offset_0_alias
	.size		__nv_reservedSMEM_offset_0_alias, 0, 64
	.other		__nv_reservedSMEM_offset_0_alias,@"STO_CUDA_RESERVED_SHARED STV_DEFAULT"
__nv_reservedSMEM_offset_0_alias:
	.zero		0
	.zero		64


//--------------------- .nv.constant0._Z3addPiS_S_ii --------------------------
	.section	.nv.constant0._Z3addPiS_S_ii,"a",@progbits
	.sectionflags	@""
	.align	4
.nv.constant0._Z3addPiS_S_ii:
	.zero		928


//--------------------- SYMBOLS --------------------------

	.type		.nv.reservedSmem.offset0,@object
	.size		.nv.reservedSmem.offset0,0x4
